	.headerflags	@"EF_CUDA_TEXMODE_UNIFIED EF_CUDA_64BIT_ADDRESS EF_CUDA_ACCELERATORS EF_CUDA_SM90 EF_CUDA_VIRTUAL_SM(EF_CUDA_SM90)"
	.elftype	@"ET_EXEC"


//--------------------- .nv.info                  --------------------------
	.section	.nv.info,"",@"SHT_CUDA_INFO"
	.align	4


	//----- nvinfo : EIATTR_REGCOUNT
	.align		4
        /*0000*/ 	.byte	0x04, 0x2f
        /*0002*/ 	.short	(.L_3 - .L_2)
	.align		4
.L_2:
        /*0004*/ 	.word	index@(triton_poi_fused__native_batch_norm_legit_no_training_convolution_hardtanh_22)
        /*0008*/ 	.word	0x00000020


	//----- nvinfo : EIATTR_MIN_STACK_SIZE
	.align		4
.L_3:
        /*000c*/ 	.byte	0x04, 0x12
        /*000e*/ 	.short	(.L_5 - .L_4)
	.align		4
.L_4:
        /*0010*/ 	.word	index@(triton_poi_fused__native_batch_norm_legit_no_training_convolution_hardtanh_22)
        /*0014*/ 	.word	0x00000000


	//----- nvinfo : EIATTR_FRAME_SIZE
	.align		4
.L_5:
        /*0018*/ 	.byte	0x04, 0x11
        /*001a*/ 	.short	(.L_7 - .L_6)
	.align		4
.L_6:
        /*001c*/ 	.word	index@(triton_poi_fused__native_batch_norm_legit_no_training_convolution_hardtanh_22)
        /*0020*/ 	.word	0x00000000


	//----- nvinfo : EIATTR_MIN_STACK_SIZE
	.align		4
.L_7:
        /*0024*/ 	.byte	0x04, 0x12
        /*0026*/ 	.short	(.L_9 - .L_8)
	.align		4
.L_8:
        /*0028*/ 	.word	index@(triton_poi_fused__native_batch_norm_legit_no_training_convolution_hardtanh_22)
        /*002c*/ 	.word	0x00000000
.L_9:


//--------------------- .nv.info.triton_poi_fused__native_batch_norm_legit_no_training_convolution_hardtanh_22 --------------------------
	.section	.nv.info.triton_poi_fused__native_batch_norm_legit_no_training_convolution_hardtanh_22,"",@"SHT_CUDA_INFO"
	.sectionflags	@""
	.align	4


	//----- nvinfo : EIATTR_CUDA_API_VERSION
	.align		4
        /*0000*/ 	.byte	0x04, 0x37
        /*0002*/ 	.short	(.L_11 - .L_10)
.L_10:
        /*0004*/ 	.word	0x0000007c


	//----- nvinfo : EIATTR_KPARAM_INFO
	.align		4
.L_11:
        /*0008*/ 	.byte	0x04, 0x17
        /*000a*/ 	.short	(.L_13 - .L_12)
.L_12:
        /*000c*/ 	.word	0x00000000
        /*0010*/ 	.short	0x0007
        /*0012*/ 	.short	0x0038
        /*0014*/ 	.byte	0x00, 0xf0, 0x11, 0x00


	//----- nvinfo : EIATTR_KPARAM_INFO
	.align		4
.L_13:
        /*0018*/ 	.byte	0x04, 0x17
        /*001a*/ 	.short	(.L_15 - .L_14)
.L_14:
        /*001c*/ 	.word	0x00000000
        /*0020*/ 	.short	0x0006
        /*0022*/ 	.short	0x0030
        /*0024*/ 	.byte	0x00, 0xf4, 0x21, 0x00


	//----- nvinfo : EIATTR_KPARAM_INFO
	.align		4
.L_15:
        /*0028*/ 	.byte	0x04, 0x17
        /*002a*/ 	.short	(.L_17 - .L_16)
.L_16:
        /*002c*/ 	.word	0x00000000
        /*0030*/ 	.short	0x0005
        /*0032*/ 	.short	0x0028
        /*0034*/ 	.byte	0x00, 0xf4, 0x21, 0x00


	//----- nvinfo : EIATTR_KPARAM_INFO
	.align		4
.L_17:
        /*0038*/ 	.byte	0x04, 0x17
        /*003a*/ 	.short	(.L_19 - .L_18)
.L_18:
        /*003c*/ 	.word	0x00000000
        /*0040*/ 	.short	0x0004
        /*0042*/ 	.short	0x0020
        /*0044*/ 	.byte	0x00, 0xf4, 0x21, 0x00


	//----- nvinfo : EIATTR_KPARAM_INFO
	.align		4
.L_19:
        /*0048*/ 	.byte	0x04, 0x17
        /*004a*/ 	.short	(.L_21 - .L_20)
.L_20:
        /*004c*/ 	.word	0x00000000
        /*0050*/ 	.short	0x0003
        /*0052*/ 	.short	0x0018
        /*0054*/ 	.byte	0x00, 0xf4, 0x21, 0x00


	//----- nvinfo : EIATTR_KPARAM_INFO
	.align		4
.L_21:
        /*0058*/ 	.byte	0x04, 0x17
        /*005a*/ 	.short	(.L_23 - .L_22)
.L_22:
        /*005c*/ 	.word	0x00000000
        /*0060*/ 	.short	0x0002
        /*0062*/ 	.short	0x0010
        /*0064*/ 	.byte	0x00, 0xf4, 0x21, 0x00


	//----- nvinfo : EIATTR_KPARAM_INFO
	.align		4
.L_23:
        /*0068*/ 	.byte	0x04, 0x17
        /*006a*/ 	.short	(.L_25 - .L_24)
.L_24:
        /*006c*/ 	.word	0x00000000
        /*0070*/ 	.short	0x0001
        /*0072*/ 	.short	0x0008
        /*0074*/ 	.byte	0x00, 0xf4, 0x21, 0x00


	//----- nvinfo : EIATTR_KPARAM_INFO
	.align		4
.L_25:
        /*0078*/ 	.byte	0x04, 0x17
        /*007a*/ 	.short	(.L_27 - .L_26)
.L_26:
        /*007c*/ 	.word	0x00000000
        /*0080*/ 	.short	0x0000
        /*0082*/ 	.short	0x0000
        /*0084*/ 	.byte	0x00, 0xf4, 0x21, 0x00


	//----- nvinfo : EIATTR_SPARSE_MMA_MASK
	.align		4
.L_27:
        /*0088*/ 	.byte	0x03, 0x50
        /*008a*/ 	.short	0x0000


	//----- nvinfo : EIATTR_MAXREG_COUNT
	.align		4
        /*008c*/ 	.byte	0x03, 0x1b
        /*008e*/ 	.short	0x00ff


	//----- nvinfo : EIATTR_EXIT_INSTR_OFFSETS
	.align		4
        /*0090*/ 	.byte	0x04, 0x1c
        /*0092*/ 	.short	(.L_29 - .L_28)


	//   ....[0]....
.L_28:
        /*0094*/ 	.word	0x00000960


	//----- nvinfo : EIATTR_REQNTID
	.align		4
.L_29:
        /*0098*/ 	.byte	0x04, 0x10
        /*009a*/ 	.short	(.L_31 - .L_30)
.L_30:
        /*009c*/ 	.word	0x00000080
        /*00a0*/ 	.word	0x00000001
        /*00a4*/ 	.word	0x00000001


	//----- nvinfo : EIATTR_CBANK_PARAM_SIZE
	.align		4
.L_31:
        /*00a8*/ 	.byte	0x03, 0x19
        /*00aa*/ 	.short	0x003c


	//----- nvinfo : EIATTR_PARAM_CBANK
	.align		4
        /*00ac*/ 	.byte	0x04, 0x0a
        /*00ae*/ 	.short	(.L_33 - .L_32)
	.align		4
.L_32:
        /*00b0*/ 	.word	index@(.nv.constant0.triton_poi_fused__native_batch_norm_legit_no_training_convolution_hardtanh_22)
        /*00b4*/ 	.short	0x0210
        /*00b6*/ 	.short	0x003c


	//----- nvinfo : EIATTR_SW_WAR
	.align		4
.L_33:
        /*00b8*/ 	.byte	0x04, 0x36
        /*00ba*/ 	.short	(.L_35 - .L_34)
.L_34:
        /*00bc*/ 	.word	0x00000008
.L_35:


//--------------------- .nv.callgraph             --------------------------
	.section	.nv.callgraph,"",@"SHT_CUDA_CALLGRAPH"
	.align	4
	.sectionentsize	8
	.align		4
        /*0000*/ 	.word	0x00000000
	.align		4
        /*0004*/ 	.word	0xffffffff
	.align		4
        /*0008*/ 	.word	0x00000000
	.align		4
        /*000c*/ 	.word	0xfffffffe
	.align		4
        /*0010*/ 	.word	0x00000000
	.align		4
        /*0014*/ 	.word	0xfffffffd
	.align		4
        /*0018*/ 	.word	0x00000000
	.align		4
        /*001c*/ 	.word	0xfffffffc


//--------------------- .nv.constant4             --------------------------
	.section	.nv.constant4,"a",@progbits
	.align	8
	.align		8
.nv.constant4:
        /*0000*/ 	.dword	_$_str
	.align		8
        /*0008*/ 	.dword	_$_str_$_2


//--------------------- .text.triton_poi_fused__native_batch_norm_legit_no_training_convolution_hardtanh_22 --------------------------
	.section	.text.triton_poi_fused__native_batch_norm_legit_no_training_convolution_hardtanh_22,"ax",@progbits
	.align	128
        .global         triton_poi_fused__native_batch_norm_legit_no_training_convolution_hardtanh_22
        .type           triton_poi_fused__native_batch_norm_legit_no_training_convolution_hardtanh_22,@function
        .size           triton_poi_fused__native_batch_norm_legit_no_training_convolution_hardtanh_22,(.L_x_1 - triton_poi_fused__native_batch_norm_legit_no_training_convolution_hardtanh_22)
        .other          triton_poi_fused__native_batch_norm_legit_no_training_convolution_hardtanh_22,@"STO_CUDA_ENTRY STV_DEFAULT"
triton_poi_fused__native_batch_norm_legit_no_training_convolution_hardtanh_22:
.text.triton_poi_fused__native_batch_norm_legit_no_training_convolution_hardtanh_22:
[----:B------:R-:W-:Y:S01]  /*0000*/  LDC R1, c[0x0][0x28] ;  /* 0x00000a00ff017b82 */ /* 0x000fe20000000800 */
[----:B------:R-:W1:Y:S07]  /*0010*/  S2R R0, SR_TID.X ;  /* 0x0000000000007919 */ /* 0x000e6e0000002100 */
[----:B------:R-:W2:Y:S01]  /*0020*/  LDC.64 R4, c[0x0][0x228] ;  /* 0x00008a00ff047b82 */ /* 0x000ea20000000a00 */
[----:B------:R-:W-:Y:S01]  /*0030*/  ULDC.64 UR4, c[0x0][0x208] ;  /* 0x0000820000047ab9 */ /* 0x000fe20000000a00 */
[----:B------:R-:W3:Y:S06]  /*0040*/  S2R R7, SR_CTAID.X ;  /* 0x0000000000077919 */ /* 0x000eec0000002500 */
[----:B------:R-:W4:Y:S08]  /*0050*/  LDC.64 R16, c[0x0][0x218] ;  /* 0x00008600ff107b82 */ /* 0x000f300000000a00 */
[----:B------:R-:W5:Y:S01]  /*0060*/  LDC.64 R28, c[0x0][0x210] ;  /* 0x00008400ff1c7b82 */ /* 0x000f620000000a00 */
[----:B-1----:R-:W-:-:S02]  /*0070*/  SHF.L.U32 R0, R0, 0x2, RZ ;  /* 0x0000000200007819 */ /* 0x002fc400000006ff */
[----:B---3--:R-:W-:Y:S02]  /*0080*/  SHF.R.S32.HI R3, RZ, 0x15, R7 ;  /* 0x00000015ff037819 */ /* 0x008fe40000011407 */
[----:B------:R-:W-:Y:S02]  /*0090*/  LOP3.LUT R0, R0, 0x1fc, RZ, 0xc0, !PT ;  /* 0x000001fc00007812 */ /* 0x000fe400078ec0ff */
[----:B------:R-:W-:Y:S02]  /*00a0*/  SGXT R3, R3, 0x1 ;  /* 0x000000010303781a */ /* 0x000fe40000000200 */
[----:B------:R-:W-:-:S04]  /*00b0*/  LEA R0, R7, R0, 0xa ;  /* 0x0000000007007211 */ /* 0x000fc800078e50ff */
[----:B------:R-:W-:-:S04]  /*00c0*/  LEA.HI R3, R3, R0, RZ, 0x5 ;  /* 0x0000000003037211 */ /* 0x000fc800078f28ff */
[----:B------:R-:W-:-:S04]  /*00d0*/  LOP3.LUT R3, R3, 0xffffffe0, RZ, 0xc0, !PT ;  /* 0xffffffe003037812 */ /* 0x000fc800078ec0ff */
[----:B------:R-:W-:Y:S01]  /*00e0*/  IADD3 R24, R0, -R3, RZ ;  /* 0x8000000300187210 */ /* 0x000fe20007ffe0ff */
[----:B-----5:R-:W-:Y:S01]  /*00f0*/  IMAD.WIDE R28, R0, 0x4, R28 ;  /* 0x00000004001c7825 */ /* 0x020fe200078e021c */
[----:B------:R-:W1:Y:S03]  /*0100*/  LDC.64 R2, c[0x0][0x220] ;  /* 0x00008800ff027b82 */ /* 0x000e660000000a00 */
[C---:B--2---:R-:W-:Y:S01]  /*0110*/  IMAD.WIDE R4, R24.reuse, 0x4, R4 ;  /* 0x0000000418047825 */ /* 0x044fe200078e0204 */
[----:B------:R-:W2:Y:S03]  /*0120*/  LDG.E.128 R12, desc[UR4][R28.64+0x800] ;  /* 0x000800041c0c7981 */ /* 0x000ea6000c1e1d00 */
[C---:B----4-:R-:W-:Y:S01]  /*0130*/  IMAD.WIDE R16, R24.reuse, 0x4, R16 ;  /* 0x0000000418107825 */ /* 0x050fe200078e0210 */
[----:B------:R-:W3:Y:S04]  /*0140*/  LDG.E.128 R20, desc[UR4][R28.64] ;  /* 0x000000041c147981 */ /* 0x000ee8000c1e1d00 */
[----:B------:R-:W4:Y:S04]  /*0150*/  LDG.E.EL.128 R4, desc[UR4][R4.64] ;  /* 0x0000000404047981 */ /* 0x000f28000c2e1d00 */
[----:B------:R-:W2:Y:S01]  /*0160*/  LDG.E.EL.128 R16, desc[UR4][R16.64] ;  /* 0x0000000410107981 */ /* 0x000ea2000c2e1d00 */
[----:B-1----:R-:W-:-:S05]  /*0170*/  IMAD.WIDE R2, R24, 0x4, R2 ;  /* 0x0000000418027825 */ /* 0x002fca00078e0202 */
[----:B------:R1:W5:Y:S02]  /*0180*/  LDG.E.EL.128 R8, desc[UR4][R2.64] ;  /* 0x0000000402087981 */ /* 0x000364000c2e1d00 */
[----:B-1----:R-:W-:Y:S01]  /*0190*/  HFMA2.MMA R2, -RZ, RZ, 1.625, 0 ;  /* 0x3e800000ff027435 */ /* 0x002fe200000001ff */
[----:B----4-:R-:W-:Y:S01]  /*01a0*/  FADD R4, R4, 9.9999997473787516356e-06 ;  /* 0x3727c5ac04047421 */ /* 0x010fe20000000000 */
[----:B------:R-:W-:-:S03]  /*01b0*/  FADD R5, R5, 9.9999997473787516356e-06 ;  /* 0x3727c5ac05057421 */ /* 0x000fc60000000000 */
[----:B------:R-:W1:Y:S08]  /*01c0*/  MUFU.SQRT R25, R4 ;  /* 0x0000000400197308 */ /* 0x000e700000002000 */
[----:B------:R-:W4:Y:S01]  /*01d0*/  MUFU.SQRT R26, R5 ;  /* 0x00000005001a7308 */ /* 0x000f220000002000 */
[----:B------:R-:W-:Y:S01]  /*01e0*/  FADD R6, R6, 9.9999997473787516356e-06 ;  /* 0x3727c5ac06067421 */ /* 0x000fe20000000000 */
[----:B-1----:R-:W-:-:S02]  /*01f0*/  FSETP.GT.AND P0, PT, R25, 8.50705917302346158658e+37, PT ;  /* 0x7e8000001900780b */ /* 0x002fc40003f04000 */
[C---:B------:R-:W-:Y:S02]  /*0200*/  FSETP.GEU.AND P3, PT, R25.reuse, 1.175494350822287508e-38, PT ;  /* 0x008000001900780b */ /* 0x040fe40003f6e000 */
[C---:B----4-:R-:W-:Y:S02]  /*0210*/  FSETP.GT.AND P1, PT, R26.reuse, 8.50705917302346158658e+37, PT ;  /* 0x7e8000001a00780b */ /* 0x050fe40003f24000 */
[----:B------:R-:W-:Y:S01]  /*0220*/  FSETP.GEU.AND P4, PT, R26, 1.175494350822287508e-38, PT ;  /* 0x008000001a00780b */ /* 0x000fe20003f8e000 */
[----:B------:R-:W1:Y:S06]  /*0230*/  MUFU.SQRT R6, R6 ;  /* 0x0000000600067308 */ /* 0x000e6c0000002000 */
[----:B------:R-:W-:-:S04]  /*0240*/  @P0 FMUL R25, R25, 0.25 ;  /* 0x3e80000019190820 */ /* 0x000fc80000400000 */
[----:B------:R-:W-:Y:S01]  /*0250*/  @!P3 FMUL R25, R25, 16777216 ;  /* 0x4b8000001919b820 */ /* 0x000fe20000400000 */
[----:B------:R-:W-:-:S04]  /*0260*/  @P1 FMUL R26, R26, 0.25 ;  /* 0x3e8000001a1a1820 */ /* 0x000fc80000400000 */
[----:B------:R-:W-:Y:S01]  /*0270*/  @!P4 FMUL R26, R26, 16777216 ;  /* 0x4b8000001a1ac820 */ /* 0x000fe20000400000 */
[----:B------:R-:W4:Y:S01]  /*0280*/  MUFU.RCP R25, R25 ;  /* 0x0000001900197308 */ /* 0x000f220000001000 */
[----:B-1----:R-:W-:Y:S02]  /*0290*/  FSETP.GT.AND P2, PT, R6, 8.50705917302346158658e+37, PT ;  /* 0x7e8000000600780b */ /* 0x002fe40003f44000 */
[----:B------:R-:W-:-:S05]  /*02a0*/  FSEL R4, R2, 1, P0 ;  /* 0x3f80000002047808 */ /* 0x000fca0000000000 */
[----:B------:R-:W1:Y:S01]  /*02b0*/  MUFU.RCP R26, R26 ;  /* 0x0000001a001a7308 */ /* 0x000e620000001000 */
[----:B------:R-:W-:Y:S02]  /*02c0*/  FSETP.GEU.AND P5, PT, R6, 1.175494350822287508e-38, PT ;  /* 0x008000000600780b */ /* 0x000fe40003fae000 */
[----:B------:R-:W-:Y:S01]  /*02d0*/  FSEL R3, R2, 1, P1 ;  /* 0x3f80000002037808 */ /* 0x000fe20000800000 */
[----:B------:R-:W-:-:S04]  /*02e0*/  @!P3 FMUL R4, R4, 16777216 ;  /* 0x4b8000000404b820 */ /* 0x000fc80000400000 */
[----:B------:R-:W-:Y:S01]  /*02f0*/  @!P4 FMUL R3, R3, 16777216 ;  /* 0x4b8000000303c820 */ /* 0x000fe20000400000 */
[----:B----4-:R-:W-:Y:S01]  /*0300*/  FMUL R5, R25, R4 ;  /* 0x0000000419057220 */ /* 0x010fe20000400000 */
[----:B------:R-:W-:Y:S01]  /*0310*/  @P2 FMUL R6, R6, 0.25 ;  /* 0x3e80000006062820 */ /* 0x000fe20000400000 */
[--C-:B--2---:R-:W-:Y:S01]  /*0320*/  FADD R15, R15, R19.reuse ;  /* 0x000000130f0f7221 */ /* 0x104fe20000000000 */
[--C-:B------:R-:W-:Y:S01]  /*0330*/  FADD R14, R14, R18.reuse ;  /* 0x000000120e0e7221 */ /* 0x100fe20000000000 */
[----:B---3--:R-:W-:Y:S01]  /*0340*/  FADD R19, R23, R19 ;  /* 0x0000001317137221 */ /* 0x008fe20000000000 */
[----:B------:R-:W-:Y:S01]  /*0350*/  FADD R18, R22, R18 ;  /* 0x0000001216127221 */ /* 0x000fe20000000000 */
[----:B-1----:R-:W-:Y:S01]  /*0360*/  FMUL R4, R26, R3 ;  /* 0x000000031a047220 */ /* 0x002fe20000400000 */
[----:B------:R-:W1:Y:S01]  /*0370*/  LDC.64 R22, c[0x0][0x238] ;  /* 0x00008e00ff167b82 */ /* 0x000e620000000a00 */
[----:B------:R-:W-:-:S07]  /*0380*/  @!P5 FMUL R6, R6, 16777216 ;  /* 0x4b8000000606d820 */ /* 0x000fce0000400000 */
[----:B------:R-:W2:Y:S01]  /*0390*/  LDC.64 R26, c[0x0][0x230] ;  /* 0x00008c00ff1a7b82 */ /* 0x000ea20000000a00 */
[----:B------:R-:W3:Y:S01]  /*03a0*/  MUFU.RCP R6, R6 ;  /* 0x0000000600067308 */ /* 0x000ee20000001000 */
[----:B------:R-:W-:Y:S01]  /*03b0*/  FSEL R3, R2, 1, P2 ;  /* 0x3f80000002037808 */ /* 0x000fe20001000000 */
[--C-:B------:R-:W-:Y:S01]  /*03c0*/  FADD R12, R12, R16.reuse ;  /* 0x000000100c0c7221 */ /* 0x100fe20000000000 */
[----:B------:R-:W-:Y:S01]  /*03d0*/  FADD R16, R20, R16 ;  /* 0x0000001014107221 */ /* 0x000fe20000000000 */
[--C-:B------:R-:W-:Y:S02]  /*03e0*/  FADD R13, R13, R17.reuse ;  /* 0x000000110d0d7221 */ /* 0x100fe40000000000 */
[----:B------:R-:W-:Y:S01]  /*03f0*/  @!P5 FMUL R3, R3, 16777216 ;  /* 0x4b8000000303d820 */ /* 0x000fe20000400000 */
[----:B------:R-:W-:-:S03]  /*0400*/  FADD R17, R21, R17 ;  /* 0x0000001115117221 */ /* 0x000fc60000000000 */
[----:B---3--:R-:W-:Y:S01]  /*0410*/  FMUL R3, R6, R3 ;  /* 0x0000000306037220 */ /* 0x008fe20000400000 */
[C---:B-----5:R-:W-:Y:S01]  /*0420*/  FADD R6, -R8.reuse, R12 ;  /* 0x0000000c08067221 */ /* 0x060fe20000000100 */
[----:B------:R-:W-:Y:S01]  /*0430*/  FADD R8, -R8, R16 ;  /* 0x0000001008087221 */ /* 0x000fe20000000100 */
[----:B--2---:R-:W-:-:S04]  /*0440*/  IMAD.WIDE R20, R24, 0x4, R26 ;  /* 0x0000000418147825 */ /* 0x004fc800078e021a */
[----:B-1----:R-:W-:-:S04]  /*0450*/  IMAD.WIDE R24, R24, 0x4, R22 ;  /* 0x0000000418187825 */ /* 0x002fc800078e0216 */
[----:B------:R-:W-:Y:S01]  /*0460*/  FADD R23, -R9, R13 ;  /* 0x0000000d09177221 */ /* 0x000fe20000000100 */
[C---:B------:R-:W-:Y:S01]  /*0470*/  FMUL R6, R5.reuse, R6 ;  /* 0x0000000605067220 */ /* 0x040fe20000400000 */
[----:B------:R-:W-:Y:S02]  /*0480*/  FMUL R5, R5, R8 ;  /* 0x0000000805057220 */ /* 0x000fe40000400000 */
[----:B------:R-:W-:Y:S01]  /*0490*/  FMUL R8, R4, R23 ;  /* 0x0000001704087220 */ /* 0x000fe20000400000 */
[----:B------:R-:W2:Y:S04]  /*04a0*/  LDG.E.EL.128 R24, desc[UR4][R24.64] ;  /* 0x0000000418187981 */ /* 0x000ea8000c2e1d00 */
[----:B------:R-:W2:Y:S01]  /*04b0*/  LDG.E.EL.128 R20, desc[UR4][R20.64] ;  /* 0x0000000414147981 */ /* 0x000ea2000c2e1d00 */
[----:B------:R-:W-:-:S04]  /*04c0*/  FADD R9, -R9, R17 ;  /* 0x0000001109097221 */ /* 0x000fc80000000100 */
[----:B------:R-:W-:Y:S01]  /*04d0*/  FMUL R9, R4, R9 ;  /* 0x0000000904097220 */ /* 0x000fe20000400000 */
[----:B------:R-:W-:-:S04]  /*04e0*/  FADD R4, R7, 9.9999997473787516356e-06 ;  /* 0x3727c5ac07047421 */ /* 0x000fc80000000000 */
[----:B------:R-:W1:Y:S02]  /*04f0*/  MUFU.SQRT R7, R4 ;  /* 0x0000000400077308 */ /* 0x000e640000002000 */
[C---:B-1----:R-:W-:Y:S02]  /*0500*/  FSETP.GT.AND P0, PT, R7.reuse, 8.50705917302346158658e+37, PT ;  /* 0x7e8000000700780b */ /* 0x042fe40003f04000 */
[----:B------:R-:W-:-:S11]  /*0510*/  FSETP.GEU.AND P1, PT, R7, 1.175494350822287508e-38, PT ;  /* 0x008000000700780b */ /* 0x000fd60003f2e000 */
[----:B------:R-:W-:-:S04]  /*0520*/  @P0 FMUL R7, R7, 0.25 ;  /* 0x3e80000007070820 */ /* 0x000fc80000400000 */
[----:B------:R-:W-:-:S06]  /*0530*/  @!P1 FMUL R7, R7, 16777216 ;  /* 0x4b80000007079820 */ /* 0x000fcc0000400000 */
[----:B------:R-:W1:Y:S01]  /*0540*/  MUFU.RCP R7, R7 ;  /* 0x0000000700077308 */ /* 0x000e620000001000 */
[----:B------:R-:W-:-:S05]  /*0550*/  FSEL R2, R2, 1, P0 ;  /* 0x3f80000002027808 */ /* 0x000fca0000000000 */
[----:B------:R-:W-:-:S04]  /*0560*/  @!P1 FMUL R2, R2, 16777216 ;  /* 0x4b80000002029820 */ /* 0x000fc80000400000 */
[----:B-1----:R-:W-:Y:S01]  /*0570*/  FMUL R2, R7, R2 ;  /* 0x0000000207027220 */ /* 0x002fe20000400000 */
[----:B------:R-:W-:Y:S04]  /*0580*/  STG.E.128 desc[UR4][R28.64], R16 ;  /* 0x000000101c007986 */ /* 0x000fe8000c101d04 */
[----:B------:R-:W-:Y:S01]  /*0590*/  STG.E.128 desc[UR4][R28.64+0x800], R12 ;  /* 0x0008000c1c007986 */ /* 0x000fe2000c101d04 */
[C-C-:B--2---:R-:W-:Y:S01]  /*05a0*/  FFMA R4, R20.reuse, R5, R24.reuse ;  /* 0x0000000514047223 */ /* 0x144fe20000000018 */
[----:B------:R-:W-:Y:S01]  /*05b0*/  FFMA R5, R21, R9, R25 ;  /* 0x0000000915057223 */ /* 0x000fe20000000019 */
[----:B------:R-:W-:Y:S01]  /*05c0*/  FADD R9, -R11, R15 ;  /* 0x0000000f0b097221 */ /* 0x000fe20000000100 */
[----:B------:R-:W-:Y:S01]  /*05d0*/  FFMA R6, R20, R6, R24 ;  /* 0x0000000614067223 */ /* 0x000fe20000000018 */
[----:B------:R-:W-:-:S02]  /*05e0*/  FADD R20, -R10, R14 ;  /* 0x0000000e0a147221 */ /* 0x000fc40000000100 */
[----:B------:R-:W-:Y:S01]  /*05f0*/  FMUL R24, R2, R9 ;  /* 0x0000000902187220 */ /* 0x000fe20000400000 */
[----:B------:R-:W-:Y:S01]  /*0600*/  FADD R10, -R10, R18 ;  /* 0x000000120a0a7221 */ /* 0x000fe20000000100 */
[----:B------:R-:W-:Y:S02]  /*0610*/  FMUL R7, R3, R20 ;  /* 0x0000001403077220 */ /* 0x000fe40000400000 */
[----:B------:R-:W-:Y:S01]  /*0620*/  FFMA R24, R23, R24, R27 ;  /* 0x0000001817187223 */ /* 0x000fe2000000001b */
[----:B------:R-:W-:Y:S01]  /*0630*/  FMUL R3, R3, R10 ;  /* 0x0000000a03037220 */ /* 0x000fe20000400000 */
[----:B------:R-:W-:Y:S01]  /*0640*/  FFMA R10, R22, R7, R26 ;  /* 0x00000007160a7223 */ /* 0x000fe2000000001a */
[----:B------:R-:W-:Y:S02]  /*0650*/  FADD R11, -R11, R19 ;  /* 0x000000130b0b7221 */ /* 0x000fe40000000100 */
[----:B------:R-:W-:Y:S01]  /*0660*/  FSETP.GTU.AND P2, PT, R24, RZ, PT ;  /* 0x000000ff1800720b */ /* 0x000fe20003f4c000 */
[----:B------:R-:W-:Y:S01]  /*0670*/  FFMA R8, R21, R8, R25 ;  /* 0x0000000815087223 */ /* 0x000fe20000000019 */
[----:B------:R-:W-:Y:S01]  /*0680*/  FMUL R2, R2, R11 ;  /* 0x0000000b02027220 */ /* 0x000fe20000400000 */
[----:B------:R-:W-:-:S02]  /*0690*/  FSETP.GTU.AND P5, PT, R10, RZ, PT ;  /* 0x000000ff0a00720b */ /* 0x000fc40003fac000 */
[----:B------:R-:W-:Y:S01]  /*06a0*/  FSEL R11, R24, RZ, P2 ;  /* 0x000000ff180b7208 */ /* 0x000fe20001000000 */
[----:B------:R-:W-:Y:S01]  /*06b0*/  FFMA R7, R23, R2, R27 ;  /* 0x0000000217077223 */ /* 0x000fe2000000001b */
[----:B------:R-:W-:Y:S01]  /*06c0*/  FSEL R10, R10, RZ, P5 ;  /* 0x000000ff0a0a7208 */ /* 0x000fe20002800000 */
[----:B------:R-:W-:Y:S01]  /*06d0*/  FFMA R22, R22, R3, R26 ;  /* 0x0000000316167223 */ /* 0x000fe2000000001a */
[----:B------:R-:W-:Y:S01]  /*06e0*/  FSETP.GTU.AND P0, PT, R8, RZ, PT ;  /* 0x000000ff0800720b */ /* 0x000fe20003f0c000 */
[----:B------:R-:W1:Y:S01]  /*06f0*/  LDC.64 R2, c[0x0][0x240] ;  /* 0x00009000ff027b82 */ /* 0x000e620000000a00 */
[----:B------:R-:W-:Y:S02]  /*0700*/  FSETP.GEU.AND P5, PT, R11, 6, PT ;  /* 0x40c000000b00780b */ /* 0x000fe40003fae000 */
[----:B------:R-:W-:Y:S02]  /*0710*/  FSETP.GTU.AND P6, PT, R6, RZ, PT ;  /* 0x000000ff0600720b */ /* 0x000fe40003fcc000 */
[----:B------:R-:W-:-:S02]  /*0720*/  FSETP.GTU.AND P1, PT, R7, RZ, PT ;  /* 0x000000ff0700720b */ /* 0x000fc40003f2c000 */
[----:B------:R-:W-:Y:S02]  /*0730*/  FSEL R9, R8, RZ, P0 ;  /* 0x000000ff08097208 */ /* 0x000fe40000000000 */
[----:B------:R-:W-:Y:S02]  /*0740*/  FSETP.GEU.AND P0, PT, R10, 6, PT ;  /* 0x40c000000a00780b */ /* 0x000fe40003f0e000 */
[----:B------:R-:W-:Y:S02]  /*0750*/  FSETP.GTU.AND P4, PT, R22, RZ, PT ;  /* 0x000000ff1600720b */ /* 0x000fe40003f8c000 */
[----:B------:R-:W-:Y:S02]  /*0760*/  FSEL R8, R6, RZ, P6 ;  /* 0x000000ff06087208 */ /* 0x000fe40003000000 */
[----:B------:R-:W-:Y:S02]  /*0770*/  FSEL R7, R7, RZ, P1 ;  /* 0x000000ff07077208 */ /* 0x000fe40000800000 */
[----:B------:R-:W-:-:S02]  /*0780*/  FSETP.GTU.AND P2, PT, R5, RZ, PT ;  /* 0x000000ff0500720b */ /* 0x000fc40003f4c000 */
[----:B------:R-:W-:Y:S02]  /*0790*/  FSETP.GTU.AND P3, PT, R4, RZ, PT ;  /* 0x000000ff0400720b */ /* 0x000fe40003f6c000 */
[----:B------:R-:W-:Y:S02]  /*07a0*/  FSETP.GEU.AND P1, PT, R9, 6, PT ;  /* 0x40c000000900780b */ /* 0x000fe40003f2e000 */
[----:B------:R-:W-:Y:S02]  /*07b0*/  FSETP.NAN.AND P6, PT, R11, R11, PT ;  /* 0x0000000b0b00720b */ /* 0x000fe40003fc8000 */
[----:B------:R-:W-:Y:S02]  /*07c0*/  FSEL R6, R22, RZ, P4 ;  /* 0x000000ff16067208 */ /* 0x000fe40002000000 */
[----:B------:R-:W-:Y:S02]  /*07d0*/  FSEL R5, R5, RZ, P2 ;  /* 0x000000ff05057208 */ /* 0x000fe40001000000 */
[----:B------:R-:W-:-:S02]  /*07e0*/  FSEL R4, R4, RZ, P3 ;  /* 0x000000ff04047208 */ /* 0x000fc40001800000 */
[----:B------:R-:W-:Y:S02]  /*07f0*/  @P5 SEL R11, R11, 0x40c00000, P6 ;  /* 0x40c000000b0b5807 */ /* 0x000fe40003000000 */
[----:B------:R-:W-:Y:S02]  /*0800*/  FSETP.NAN.AND P2, PT, R10, R10, PT ;  /* 0x0000000a0a00720b */ /* 0x000fe40003f48000 */
[----:B------:R-:W-:Y:S02]  /*0810*/  FSETP.GEU.AND P3, PT, R7, 6, PT ;  /* 0x40c000000700780b */ /* 0x000fe40003f6e000 */
[----:B------:R-:W-:Y:S02]  /*0820*/  FSETP.GEU.AND P6, PT, R6, 6, PT ;  /* 0x40c000000600780b */ /* 0x000fe40003fce000 */
[----:B------:R-:W-:Y:S02]  /*0830*/  FSETP.NAN.AND P4, PT, R9, R9, PT ;  /* 0x000000090900720b */ /* 0x000fe40003f88000 */
[----:B------:R-:W-:-:S02]  /*0840*/  @P0 SEL R10, R10, 0x40c00000, P2 ;  /* 0x40c000000a0a0807 */ /* 0x000fc40001000000 */
[----:B------:R-:W-:Y:S02]  /*0850*/  FSETP.GEU.AND P5, PT, R8, 6, PT ;  /* 0x40c000000800780b */ /* 0x000fe40003fae000 */
[----:B------:R-:W-:Y:S02]  /*0860*/  FSETP.GEU.AND P0, PT, R5, 6, PT ;  /* 0x40c000000500780b */ /* 0x000fe40003f0e000 */
[----:B------:R-:W-:Y:S02]  /*0870*/  FSETP.GEU.AND P2, PT, R4, 6, PT ;  /* 0x40c000000400780b */ /* 0x000fe40003f4e000 */
[----:B------:R-:W-:Y:S02]  /*0880*/  @P1 SEL R9, R9, 0x40c00000, P4 ;  /* 0x40c0000009091807 */ /* 0x000fe40002000000 */
[----:B------:R-:W-:Y:S02]  /*0890*/  FSETP.NAN.AND P4, PT, R7, R7, PT ;  /* 0x000000070700720b */ /* 0x000fe40003f88000 */
[----:B------:R-:W-:-:S02]  /*08a0*/  FSETP.NAN.AND P1, PT, R6, R6, PT ;  /* 0x000000060600720b */ /* 0x000fc40003f28000 */
[----:B------:R-:W-:Y:S02]  /*08b0*/  @P3 SEL R7, R7, 0x40c00000, P4 ;  /* 0x40c0000007073807 */ /* 0x000fe40002000000 */
[----:B------:R-:W-:Y:S02]  /*08c0*/  @P6 SEL R6, R6, 0x40c00000, P1 ;  /* 0x40c0000006066807 */ /* 0x000fe40000800000 */
[C---:B------:R-:W-:Y:S02]  /*08d0*/  FSETP.NAN.AND P4, PT, R5.reuse, R5, PT ;  /* 0x000000050500720b */ /* 0x040fe40003f88000 */
[----:B------:R-:W-:Y:S02]  /*08e0*/  FSETP.NAN.AND P3, PT, R4, R4, PT ;  /* 0x000000040400720b */ /* 0x000fe40003f68000 */
[----:B------:R-:W-:Y:S01]  /*08f0*/  FSETP.NAN.AND P1, PT, R8, R8, PT ;  /* 0x000000080800720b */ /* 0x000fe20003f28000 */
[----:B-1----:R-:W-:Y:S01]  /*0900*/  IMAD.WIDE R2, R0, 0x4, R2 ;  /* 0x0000000400027825 */ /* 0x002fe200078e0202 */
[----:B------:R-:W-:-:S02]  /*0910*/  @P0 SEL R5, R5, 0x40c00000, P4 ;  /* 0x40c0000005050807 */ /* 0x000fc40002000000 */
[----:B------:R-:W-:Y:S02]  /*0920*/  @P2 SEL R4, R4, 0x40c00000, P3 ;  /* 0x40c0000004042807 */ /* 0x000fe40001800000 */
[----:B------:R-:W-:-:S03]  /*0930*/  @P5 SEL R8, R8, 0x40c00000, P1 ;  /* 0x40c0000008085807 */ /* 0x000fc60000800000 */
[----:B------:R-:W-:Y:S04]  /*0940*/  STG.E.128 desc[UR4][R2.64], R4 ;  /* 0x0000000402007986 */ /* 0x000fe8000c101d04 */
[----:B------:R-:W-:Y:S01]  /*0950*/  STG.E.128 desc[UR4][R2.64+0x800], R8 ;  /* 0x0008000802007986 */ /* 0x000fe2000c101d04 */
[----:B------:R-:W-:Y:S05]  /*0960*/  EXIT ;  /* 0x000000000000794d */ /* 0x000fea0003800000 */
.L_x_0:
[----:B------:R-:W-:-:S00]  /*0970*/  BRA `(.L_x_0) ;  /* 0xfffffffc00fc7947 */ /* 0x000fc0000383ffff */
[----:B------:R-:W-:-:S00]  /*0980*/  NOP ;  /* 0x0000000000007918 */ /* 0x000fc00000000000 */
[----:B------:R-:W-:-:S00]  /*0990*/  NOP ;  /* 0x0000000000007918 */ /* 0x000fc00000000000 */
[----:B------:R-:W-:-:S00]  /*09a0*/  NOP ;  /* 0x0000000000007918 */ /* 0x000fc00000000000 */
[----:B------:R-:W-:-:S00]  /*09b0*/  NOP ;  /* 0x0000000000007918 */ /* 0x000fc00000000000 */
[----:B------:R-:W-:-:S00]  /*09c0*/  NOP ;  /* 0x0000000000007918 */ /* 0x000fc00000000000 */
[----:B------:R-:W-:-:S00]  /*09d0*/  NOP ;  /* 0x0000000000007918 */ /* 0x000fc00000000000 */
[----:B------:R-:W-:-:S00]  /*09e0*/  NOP ;  /* 0x0000000000007918 */ /* 0x000fc00000000000 */
[----:B------:R-:W-:-:S00]  /*09f0*/  NOP ;  /* 0x0000000000007918 */ /* 0x000fc00000000000 */
.L_x_1:


//--------------------- .nv.global.init           --------------------------
	.section	.nv.global.init,"aw",@progbits
.nv.global.init:
	.type		_$_str,@object
	.size		_$_str,(_$_str_$_2 - _$_str)
_$_str:
        /*0000*/ 	.byte	0x5f, 0x5f, 0x43, 0x55, 0x44, 0x41, 0x5f, 0x46, 0x54, 0x5a, 0x00
	.type		_$_str_$_2,@object
	.size		_$_str_$_2,(.L_1 - _$_str_$_2)
_$_str_$_2:
        /*000b*/ 	.byte	0x5f, 0x5f, 0x43, 0x55, 0x44, 0x41, 0x5f, 0x50, 0x52, 0x45, 0x43, 0x5f, 0x53, 0x51, 0x52, 0x54
        /*001b*/ 	.byte	0x00
.L_1:


//--------------------- .nv.constant0.triton_poi_fused__native_batch_norm_legit_no_training_convolution_hardtanh_22 --------------------------
	.section	.nv.constant0.triton_poi_fused__native_batch_norm_legit_no_training_convolution_hardtanh_22,"a",@progbits
	.sectionflags	@""
	.align	4
.nv.constant0.triton_poi_fused__native_batch_norm_legit_no_training_convolution_hardtanh_22:
	.zero		588
